//
// Generated by NVIDIA NVVM Compiler
//
// Compiler Build ID: CL-36424714
// Cuda compilation tools, release 13.0, V13.0.88
// Based on NVVM 20.0.0
//

.version 9.0
.target sm_100
.address_size 64

	// .globl	_Z10partialSumPKfPfi
.extern .shared .align 16 .b8 sharedMemory[];

.visible .entry _Z10partialSumPKfPfi(
	.param .u64 .ptr .align 1 _Z10partialSumPKfPfi_param_0,
	.param .u64 .ptr .align 1 _Z10partialSumPKfPfi_param_1,
	.param .u32 _Z10partialSumPKfPfi_param_2
)
{
	.reg .pred 	%p<6>;
	.reg .b32 	%r<18>;
	.reg .b32 	%f<9>;
	.reg .b64 	%rd<9>;

	ld.param.u64 	%rd1, [_Z10partialSumPKfPfi_param_0];
	ld.param.u64 	%rd2, [_Z10partialSumPKfPfi_param_1];
	ld.param.u32 	%r7, [_Z10partialSumPKfPfi_param_2];
	mov.u32 	%r1, %tid.x;
	mov.u32 	%r8, %ctaid.x;
	mov.u32 	%r2, %ntid.x;
	mad.lo.s32 	%r3, %r8, %r2, %r1;
	setp.ge.s32 	%p1, %r3, %r7;
	shl.b32 	%r9, %r1, 2;
	mov.u32 	%r10, sharedMemory;
	add.s32 	%r4, %r10, %r9;
	@%p1 bra 	$L__BB0_2;
	cvta.to.global.u64 	%rd3, %rd1;
	mul.wide.s32 	%rd4, %r3, 4;
	add.s64 	%rd5, %rd3, %rd4;
	ld.global.f32 	%f3, [%rd5];
	st.shared.f32 	[%r4], %f3;
	bra.uni 	$L__BB0_3;
$L__BB0_2:
	mov.b32 	%r11, 0;
	st.shared.u32 	[%r4], %r11;
$L__BB0_3:
	bar.sync 	0;
	setp.lt.u32 	%p2, %r2, 2;
	@%p2 bra 	$L__BB0_8;
	mov.b32 	%r17, 1;
$L__BB0_5:
	setp.lt.u32 	%p3, %r1, %r17;
	mov.f32 	%f8, 0f00000000;
	@%p3 bra 	$L__BB0_7;
	sub.s32 	%r13, %r1, %r17;
	shl.b32 	%r14, %r13, 2;
	add.s32 	%r16, %r10, %r14;
	ld.shared.f32 	%f8, [%r16];
$L__BB0_7:
	bar.sync 	0;
	ld.shared.f32 	%f5, [%r4];
	add.f32 	%f6, %f8, %f5;
	st.shared.f32 	[%r4], %f6;
	bar.sync 	0;
	shl.b32 	%r17, %r17, 1;
	setp.lt.u32 	%p4, %r17, %r2;
	@%p4 bra 	$L__BB0_5;
$L__BB0_8:
	setp.ge.s32 	%p5, %r3, %r7;
	@%p5 bra 	$L__BB0_10;
	ld.shared.f32 	%f7, [%r4];
	cvta.to.global.u64 	%rd6, %rd2;
	mul.wide.s32 	%rd7, %r3, 4;
	add.s64 	%rd8, %rd6, %rd7;
	st.global.f32 	[%rd8], %f7;
$L__BB0_10:
	ret;

}


// ===== COMPILED SASS (sm_100) =====

	.target	sm_100

	.elftype	@"ET_EXEC"


//--------------------- .note.nv.tkinfo           --------------------------
	.section	.note.nv.tkinfo,"",@"SHT_NOTE"
	.sectionflags	@"SHF_NOTE_NV_TKINFO"
	.tkinfo
        /*0018*/ 	.word	0x00000002
        /*0030*/ 	.string	""
        /*0030*/ 	.string	"ptxas"
        /*0030*/ 	.string	"Cuda compilation tools, release 13.0, V13.0.88"
        /*0030*/ 	.string	"Build cuda_13.0.r13.0/compiler.36424714_0"
        /*0030*/ 	.string	"-arch sm_100 -m 64 "



//--------------------- .note.nv.cuinfo           --------------------------
	.section	.note.nv.cuinfo,"",@"SHT_NOTE"
	.sectionflags	@"SHF_NOTE_NV_CUINFO"
        /*0018*/ 	.short	0x0002
        /*001a*/ 	.short	0x0064
        /*001c*/ 	.short	0x0082
	.zero		2


//--------------------- .nv.info                  --------------------------
	.section	.nv.info,"",@"SHT_CUDA_INFO"
	.align	4


	//----- nvinfo : EIATTR_REGCOUNT
	.align		4
        /*0000*/ 	.byte	0x04, 0x2f
        /*0002*/ 	.short	(.L_1 - .L_0)
	.align		4
.L_0:
        /*0004*/ 	.word	index@(_Z10partialSumPKfPfi)
        /*0008*/ 	.word	0x0000000c


	//----- nvinfo : EIATTR_FRAME_SIZE
	.align		4
.L_1:
        /*000c*/ 	.byte	0x04, 0x11
        /*000e*/ 	.short	(.L_3 - .L_2)
	.align		4
.L_2:
        /*0010*/ 	.word	index@(_Z10partialSumPKfPfi)
        /*0014*/ 	.word	0x00000000


	//----- nvinfo : EIATTR_MIN_STACK_SIZE
	.align		4
.L_3:
        /*0018*/ 	.byte	0x04, 0x12
        /*001a*/ 	.short	(.L_5 - .L_4)
	.align		4
.L_4:
        /*001c*/ 	.word	index@(_Z10partialSumPKfPfi)
        /*0020*/ 	.word	0x00000000
.L_5:


//--------------------- .nv.compat                --------------------------
	.section	.nv.compat,"",@"SHT_CUDA_COMPAT_INFO"
	.align	4
        /*0000*/ 	.byte	0x02, 0x09, 0x00, 0x00, 0x02, 0x02, 0x01, 0x00, 0x02, 0x05, 0x05, 0x00, 0x03, 0x07, 0x01, 0x01
        /*0010*/ 	.byte	0x02, 0x03, 0x00, 0x00, 0x02, 0x06, 0x01, 0x00, 0x04, 0x0b, 0x08, 0x00, 0x09, 0x00, 0x00, 0x00
        /*0020*/ 	.byte	0x00, 0x00, 0x00, 0x00


//--------------------- .nv.info._Z10partialSumPKfPfi --------------------------
	.section	.nv.info._Z10partialSumPKfPfi,"",@"SHT_CUDA_INFO"
	.sectionflags	@""
	.align	4


	//----- nvinfo : EIATTR_CUDA_API_VERSION
	.align		4
        /*0000*/ 	.byte	0x04, 0x37
        /*0002*/ 	.short	(.L_7 - .L_6)
.L_6:
        /*0004*/ 	.word	0x00000082


	//----- nvinfo : EIATTR_KPARAM_INFO
	.align		4
.L_7:
        /*0008*/ 	.byte	0x04, 0x17
        /*000a*/ 	.short	(.L_9 - .L_8)
.L_8:
        /*000c*/ 	.word	0x00000000
        /*0010*/ 	.short	0x0002
        /*0012*/ 	.short	0x0010
        /*0014*/ 	.byte	0x00, 0xf0, 0x11, 0x00


	//----- nvinfo : EIATTR_KPARAM_INFO
	.align		4
.L_9:
        /*0018*/ 	.byte	0x04, 0x17
        /*001a*/ 	.short	(.L_11 - .L_10)
.L_10:
        /*001c*/ 	.word	0x00000000
        /*0020*/ 	.short	0x0001
        /*0022*/ 	.short	0x0008
        /*0024*/ 	.byte	0x00, 0xf5, 0x21, 0x00


	//----- nvinfo : EIATTR_KPARAM_INFO
	.align		4
.L_11:
        /*0028*/ 	.byte	0x04, 0x17
        /*002a*/ 	.short	(.L_13 - .L_12)
.L_12:
        /*002c*/ 	.word	0x00000000
        /*0030*/ 	.short	0x0000
        /*0032*/ 	.short	0x0000
        /*0034*/ 	.byte	0x00, 0xf5, 0x21, 0x00


	//----- nvinfo : EIATTR_SPARSE_MMA_MASK
	.align		4
.L_13:
        /*0038*/ 	.byte	0x03, 0x50
        /*003a*/ 	.short	0x0000


	//----- nvinfo : EIATTR_MAXREG_COUNT
	.align		4
        /*003c*/ 	.byte	0x03, 0x1b
        /*003e*/ 	.short	0x00ff


	//----- nvinfo : EIATTR_NUM_BARRIERS
	.align		4
        /*0040*/ 	.byte	0x02, 0x4c
        /*0042*/ 	.byte	0x01
	.zero		1


	//----- nvinfo : EIATTR_MERCURY_ISA_VERSION
	.align		4
        /*0044*/ 	.byte	0x03, 0x5f
        /*0046*/ 	.short	0x0101


	//----- nvinfo : EIATTR_VRC_CTA_INIT_COUNT
	.align		4
        /*0048*/ 	.byte	0x02, 0x4a
	.zero		1
	.zero		1


	//----- nvinfo : EIATTR_EXIT_INSTR_OFFSETS
	.align		4
        /*004c*/ 	.byte	0x04, 0x1c
        /*004e*/ 	.short	(.L_15 - .L_14)


	//   ....[0]....
.L_14:
        /*0050*/ 	.word	0x00000240


	//   ....[1]....
        /*0054*/ 	.word	0x00000290


	//----- nvinfo : EIATTR_CBANK_PARAM_SIZE
	.align		4
.L_15:
        /*0058*/ 	.byte	0x03, 0x19
        /*005a*/ 	.short	0x0014


	//----- nvinfo : EIATTR_PARAM_CBANK
	.align		4
        /*005c*/ 	.byte	0x04, 0x0a
        /*005e*/ 	.short	(.L_17 - .L_16)
	.align		4
.L_16:
        /*0060*/ 	.word	index@(.nv.constant0._Z10partialSumPKfPfi)
        /*0064*/ 	.short	0x0380
        /*0066*/ 	.short	0x0014


	//----- nvinfo : EIATTR_SW_WAR
	.align		4
.L_17:
        /*0068*/ 	.byte	0x04, 0x36
        /*006a*/ 	.short	(.L_19 - .L_18)
.L_18:
        /*006c*/ 	.word	0x00000008
.L_19:


//--------------------- .nv.callgraph             --------------------------
	.section	.nv.callgraph,"",@"SHT_CUDA_CALLGRAPH"
	.align	4
	.sectionentsize	8
	.align		4
        /*0000*/ 	.word	0x00000000
	.align		4
        /*0004*/ 	.word	0xffffffff
	.align		4
        /*0008*/ 	.word	0x00000000
	.align		4
        /*000c*/ 	.word	0xfffffffe
	.align		4
        /*0010*/ 	.word	0x00000000
	.align		4
        /*0014*/ 	.word	0xfffffffd
	.align		4
        /*0018*/ 	.word	0x00000000
	.align		4
        /*001c*/ 	.word	0xfffffffc


//--------------------- .text._Z10partialSumPKfPfi --------------------------
	.section	.text._Z10partialSumPKfPfi,"ax",@progbits
	.align	128
        .global         _Z10partialSumPKfPfi
        .type           _Z10partialSumPKfPfi,@function
        .size           _Z10partialSumPKfPfi,(.L_x_3 - _Z10partialSumPKfPfi)
        .other          _Z10partialSumPKfPfi,@"STO_CUDA_ENTRY STV_DEFAULT"
_Z10partialSumPKfPfi:
.text._Z10partialSumPKfPfi:
[----:B------:R-:W-:Y:S01]  /*0000*/  LDC R1, c[0x0][0x37c] ;  /* 0x0000df00ff017b82 */ /* 0x000fe20000000800 */
[----:B------:R-:W0:Y:S07]  /*0010*/  S2R R4, SR_TID.X ;  /* 0x0000000000047919 */ /* 0x000e2e0000002100 */
[----:B------:R-:W0:Y:S01]  /*0020*/  S2UR UR4, SR_CTAID.X ;  /* 0x00000000000479c3 */ /* 0x000e220000002500 */
[----:B------:R-:W1:Y:S01]  /*0030*/  LDCU UR5, c[0x0][0x390] ;  /* 0x00007200ff0577ac */ /* 0x000e620008000800 */
[----:B------:R-:W2:Y:S06]  /*0040*/  LDCU.64 UR6, c[0x0][0x358] ;  /* 0x00006b00ff0677ac */ /* 0x000eac0008000a00 */
[----:B------:R-:W0:Y:S02]  /*0050*/  LDC R9, c[0x0][0x360] ;  /* 0x0000d800ff097b82 */ /* 0x000e240000000800 */
[----:B0-----:R-:W-:-:S05]  /*0060*/  IMAD R5, R9, UR4, R4 ;  /* 0x0000000409057c24 */ /* 0x001fca000f8e0204 */
[----:B-1----:R-:W-:-:S13]  /*0070*/  ISETP.GE.AND P0, PT, R5, UR5, PT ;  /* 0x0000000505007c0c */ /* 0x002fda000bf06270 */
[----:B------:R-:W0:Y:S02]  /*0080*/  @!P0 LDC.64 R2, c[0x0][0x380] ;  /* 0x0000e000ff028b82 */ /* 0x000e240000000a00 */
[----:B0-----:R-:W-:-:S06]  /*0090*/  @!P0 IMAD.WIDE R2, R5, 0x4, R2 ;  /* 0x0000000405028825 */ /* 0x001fcc00078e0202 */
[----:B--2---:R-:W2:Y:S01]  /*00a0*/  @!P0 LDG.E R3, desc[UR6][R2.64] ;  /* 0x0000000602038981 */ /* 0x004ea2000c1e1900 */
[----:B------:R-:W0:Y:S01]  /*00b0*/  S2UR UR5, SR_CgaCtaId ;  /* 0x00000000000579c3 */ /* 0x000e220000008800 */
[----:B------:R-:W-:Y:S01]  /*00c0*/  UMOV UR4, 0x400 ;  /* 0x0000040000047882 */ /* 0x000fe20000000000 */
[----:B------:R-:W-:Y:S01]  /*00d0*/  ISETP.GE.U32.AND P1, PT, R9, 0x2, PT ;  /* 0x000000020900780c */ /* 0x000fe20003f26070 */
[----:B0-----:R-:W-:-:S06]  /*00e0*/  ULEA UR4, UR5, UR4, 0x18 ;  /* 0x0000000405047291 */ /* 0x001fcc000f8ec0ff */
[----:B------:R-:W-:-:S05]  /*00f0*/  LEA R0, R4, UR4, 0x2 ;  /* 0x0000000404007c11 */ /* 0x000fca000f8e10ff */
[----:B--2---:R0:W-:Y:S04]  /*0100*/  @!P0 STS [R0], R3 ;  /* 0x0000000300008388 */ /* 0x0041e80000000800 */
[----:B------:R0:W-:Y:S01]  /*0110*/  @P0 STS [R0], RZ ;  /* 0x000000ff00000388 */ /* 0x0001e20000000800 */
[----:B------:R-:W-:Y:S06]  /*0120*/  BAR.SYNC.DEFER_BLOCKING 0x0 ;  /* 0x0000000000007b1d */ /* 0x000fec0000010000 */
[----:B------:R-:W-:Y:S05]  /*0130*/  @!P1 BRA `(.L_x_0) ;  /* 0x0000000000389947 */ /* 0x000fea0003800000 */
[----:B------:R-:W-:-:S05]  /*0140*/  UMOV UR5, 0x1 ;  /* 0x0000000100057882 */ /* 0x000fca0000000000 */
.L_x_1:
[----:B------:R-:W-:Y:S01]  /*0150*/  ISETP.GE.U32.AND P0, PT, R4, UR5, PT ;  /* 0x0000000504007c0c */ /* 0x000fe2000bf06070 */
[----:B------:R-:W-:-:S12]  /*0160*/  IMAD.MOV.U32 R2, RZ, RZ, RZ ;  /* 0x000000ffff027224 */ /* 0x000fd800078e00ff */
[----:B0-----:R-:W-:Y:S01]  /*0170*/  @P0 VIADD R3, R4, -UR5 ;  /* 0x8000000504030c36 */ /* 0x001fe20008000000 */
[----:B------:R-:W-:-:S04]  /*0180*/  USHF.L.U32 UR5, UR5, 0x1, URZ ;  /* 0x0000000105057899 */ /* 0x000fc800080006ff */
[----:B------:R-:W-:-:S05]  /*0190*/  @P0 LEA R3, R3, UR4, 0x2 ;  /* 0x0000000403030c11 */ /* 0x000fca000f8e10ff */
[----:B------:R-:W-:Y:S01]  /*01a0*/  @P0 LDS R2, [R3] ;  /* 0x0000000003020984 */ /* 0x000fe20000000800 */
[----:B------:R-:W-:Y:S01]  /*01b0*/  BAR.SYNC.DEFER_BLOCKING 0x0 ;  /* 0x0000000000007b1d */ /* 0x000fe20000010000 */
[----:B------:R-:W-:-:S05]  /*01c0*/  ISETP.LE.U32.AND P0, PT, R9, UR5, PT ;  /* 0x0000000509007c0c */ /* 0x000fca000bf03070 */
[----:B-1----:R-:W0:Y:S02]  /*01d0*/  LDS R7, [R0] ;  /* 0x0000000000077984 */ /* 0x002e240000000800 */
[----:B0-----:R-:W-:-:S05]  /*01e0*/  FADD R7, R7, R2 ;  /* 0x0000000207077221 */ /* 0x001fca0000000000 */
[----:B------:R1:W-:Y:S01]  /*01f0*/  STS [R0], R7 ;  /* 0x0000000700007388 */ /* 0x0003e20000000800 */
[----:B------:R-:W-:Y:S06]  /*0200*/  BAR.SYNC.DEFER_BLOCKING 0x0 ;  /* 0x0000000000007b1d */ /* 0x000fec0000010000 */
[----:B------:R-:W-:Y:S05]  /*0210*/  @!P0 BRA `(.L_x_1) ;  /* 0xfffffffc00cc8947 */ /* 0x000fea000383ffff */
.L_x_0:
[----:B------:R-:W2:Y:S02]  /*0220*/  LDCU UR4, c[0x0][0x390] ;  /* 0x00007200ff0477ac */ /* 0x000ea40008000800 */
[----:B--2---:R-:W-:-:S13]  /*0230*/  ISETP.GE.AND P0, PT, R5, UR4, PT ;  /* 0x0000000405007c0c */ /* 0x004fda000bf06270 */
[----:B------:R-:W-:Y:S05]  /*0240*/  @P0 EXIT ;  /* 0x000000000000094d */ /* 0x000fea0003800000 */
[----:B-1----:R-:W1:Y:S01]  /*0250*/  LDS R7, [R0] ;  /* 0x0000000000077984 */ /* 0x002e620000000800 */
[----:B0-----:R-:W0:Y:S02]  /*0260*/  LDC.64 R2, c[0x0][0x388] ;  /* 0x0000e200ff027b82 */ /* 0x001e240000000a00 */
[----:B0-----:R-:W-:-:S05]  /*0270*/  IMAD.WIDE R2, R5, 0x4, R2 ;  /* 0x0000000405027825 */ /* 0x001fca00078e0202 */
[----:B-1----:R-:W-:Y:S01]  /*0280*/  STG.E desc[UR6][R2.64], R7 ;  /* 0x0000000702007986 */ /* 0x002fe2000c101906 */
[----:B------:R-:W-:Y:S05]  /*0290*/  EXIT ;  /* 0x000000000000794d */ /* 0x000fea0003800000 */
.L_x_2:
[----:B------:R-:W-:-:S00]  /*02a0*/  BRA `(.L_x_2) ;  /* 0xfffffffc00fc7947 */ /* 0x000fc0000383ffff */
[----:B------:R-:W-:-:S00]  /*02b0*/  NOP ;  /* 0x0000000000007918 */ /* 0x000fc00000000000 */
        /* <DEDUP_REMOVED lines=12> */
.L_x_3:


//--------------------- .nv.shared._Z10partialSumPKfPfi --------------------------
	.section	.nv.shared._Z10partialSumPKfPfi,"aw",@nobits
	.sectionflags	@""
	.align	16
	.zero		1024


//--------------------- .nv.shared.reserved.0     --------------------------
	.section	.nv.shared.reserved.0,"aw",@nobits
	.weak		__nv_reservedSMEM_offset_0_alias
	.size		__nv_reservedSMEM_offset_0_alias, 0, 64
	.other		__nv_reservedSMEM_offset_0_alias,@"STO_CUDA_RESERVED_SHARED STV_DEFAULT"
__nv_reservedSMEM_offset_0_alias:
	.zero		0
	.zero		64


//--------------------- .nv.constant0._Z10partialSumPKfPfi --------------------------
	.section	.nv.constant0._Z10partialSumPKfPfi,"a",@progbits
	.sectionflags	@""
	.align	4
.nv.constant0._Z10partialSumPKfPfi:
	.zero		916


//--------------------- SYMBOLS --------------------------

	.type		.nv.reservedSmem.offset0,@object
	.size		.nv.reservedSmem.offset0,0x4
	.type		.nv.reservedSmem.cap,@object
	.size		.nv.reservedSmem.cap,0x4
